//
// Generated by NVIDIA NVVM Compiler
//
// Compiler Build ID: CL-21373419
// Cuda compilation tools, release 8.0, V8.0.55
// Based on LLVM 3.4svn
//

.version 5.0
.target sm_20
.address_size 64

	// .globl	_Z9assignTIDPi

.visible .entry _Z9assignTIDPi(
	.param .u64 _Z9assignTIDPi_param_0
)
{
	.reg .b32 	%r<5>;
	.reg .b64 	%rd<5>;


	ld.param.u64 	%rd1, [_Z9assignTIDPi_param_0];
	cvta.to.global.u64 	%rd2, %rd1;
	mov.u32 	%r1, %ctaid.x;
	mov.u32 	%r2, %ntid.x;
	mov.u32 	%r3, %tid.x;
	mad.lo.s32 	%r4, %r2, %r1, %r3;
	mul.wide.s32 	%rd3, %r4, 4;
	add.s64 	%rd4, %rd2, %rd3;
	st.global.u32 	[%rd4], %r4;
	ret;
}




// ===== COMPILED SASS (sm_100) =====

	.target	sm_100

	.elftype	@"ET_EXEC"


//--------------------- .note.nv.tkinfo           --------------------------
	.section	.note.nv.tkinfo,"",@"SHT_NOTE"
	.sectionflags	@"SHF_NOTE_NV_TKINFO"
	.tkinfo
        /*0018*/ 	.word	0x00000002
        /*0030*/ 	.string	""
        /*0030*/ 	.string	"ptxas"
        /*0030*/ 	.string	"Cuda compilation tools, release 13.0, V13.0.88"
        /*0030*/ 	.string	"Build cuda_13.0.r13.0/compiler.36424714_0"
        /*0030*/ 	.string	"-arch sm_100 "



//--------------------- .note.nv.cuinfo           --------------------------
	.section	.note.nv.cuinfo,"",@"SHT_NOTE"
	.sectionflags	@"SHF_NOTE_NV_CUINFO"
        /*0018*/ 	.short	0x0002
        /*001a*/ 	.short	0x0014
        /*001c*/ 	.short	0x0082
	.zero		2


//--------------------- .nv.info                  --------------------------
	.section	.nv.info,"",@"SHT_CUDA_INFO"
	.align	4


	//----- nvinfo : EIATTR_REGCOUNT
	.align		4
        /*0000*/ 	.byte	0x04, 0x2f
        /*0002*/ 	.short	(.L_1 - .L_0)
	.align		4
.L_0:
        /*0004*/ 	.word	index@(_Z9assignTIDPi)
        /*0008*/ 	.word	0x00000008


	//----- nvinfo : EIATTR_FRAME_SIZE
	.align		4
.L_1:
        /*000c*/ 	.byte	0x04, 0x11
        /*000e*/ 	.short	(.L_3 - .L_2)
	.align		4
.L_2:
        /*0010*/ 	.word	index@(_Z9assignTIDPi)
        /*0014*/ 	.word	0x00000000


	//----- nvinfo : EIATTR_MIN_STACK_SIZE
	.align		4
.L_3:
        /*0018*/ 	.byte	0x04, 0x12
        /*001a*/ 	.short	(.L_5 - .L_4)
	.align		4
.L_4:
        /*001c*/ 	.word	index@(_Z9assignTIDPi)
        /*0020*/ 	.word	0x00000000
.L_5:


//--------------------- .nv.compat                --------------------------
	.section	.nv.compat,"",@"SHT_CUDA_COMPAT_INFO"
	.align	4
        /*0000*/ 	.byte	0x02, 0x09, 0x00, 0x00, 0x02, 0x02, 0x01, 0x00, 0x02, 0x05, 0x05, 0x00, 0x03, 0x07, 0x01, 0x01
        /*0010*/ 	.byte	0x02, 0x03, 0x00, 0x00, 0x02, 0x06, 0x01, 0x00, 0x04, 0x0b, 0x08, 0x00, 0x09, 0x00, 0x00, 0x00
        /*0020*/ 	.byte	0x00, 0x00, 0x00, 0x00


//--------------------- .nv.info._Z9assignTIDPi   --------------------------
	.section	.nv.info._Z9assignTIDPi,"",@"SHT_CUDA_INFO"
	.sectionflags	@""
	.align	4


	//----- nvinfo : EIATTR_CUDA_API_VERSION
	.align		4
        /*0000*/ 	.byte	0x04, 0x37
        /*0002*/ 	.short	(.L_7 - .L_6)
.L_6:
        /*0004*/ 	.word	0x00000082


	//----- nvinfo : EIATTR_KPARAM_INFO
	.align		4
.L_7:
        /*0008*/ 	.byte	0x04, 0x17
        /*000a*/ 	.short	(.L_9 - .L_8)
.L_8:
        /*000c*/ 	.word	0x00000000
        /*0010*/ 	.short	0x0000
        /*0012*/ 	.short	0x0000
        /*0014*/ 	.byte	0x00, 0xf0, 0x21, 0x00


	//----- nvinfo : EIATTR_SPARSE_MMA_MASK
	.align		4
.L_9:
        /*0018*/ 	.byte	0x03, 0x50
        /*001a*/ 	.short	0x0000


	//----- nvinfo : EIATTR_MAXREG_COUNT
	.align		4
        /*001c*/ 	.byte	0x03, 0x1b
        /*001e*/ 	.short	0x00ff


	//----- nvinfo : EIATTR_MERCURY_ISA_VERSION
	.align		4
        /*0020*/ 	.byte	0x03, 0x5f
        /*0022*/ 	.short	0x0101


	//----- nvinfo : EIATTR_VRC_CTA_INIT_COUNT
	.align		4
        /*0024*/ 	.byte	0x02, 0x4a
	.zero		1
	.zero		1


	//----- nvinfo : EIATTR_EXIT_INSTR_OFFSETS
	.align		4
        /*0028*/ 	.byte	0x04, 0x1c
        /*002a*/ 	.short	(.L_11 - .L_10)


	//   ....[0]....
.L_10:
        /*002c*/ 	.word	0x00000090


	//----- nvinfo : EIATTR_CBANK_PARAM_SIZE
	.align		4
.L_11:
        /*0030*/ 	.byte	0x03, 0x19
        /*0032*/ 	.short	0x0008


	//----- nvinfo : EIATTR_PARAM_CBANK
	.align		4
        /*0034*/ 	.byte	0x04, 0x0a
        /*0036*/ 	.short	(.L_13 - .L_12)
	.align		4
.L_12:
        /*0038*/ 	.word	index@(.nv.constant0._Z9assignTIDPi)
        /*003c*/ 	.short	0x0380
        /*003e*/ 	.short	0x0008


	//----- nvinfo : EIATTR_SW_WAR
	.align		4
.L_13:
        /*0040*/ 	.byte	0x04, 0x36
        /*0042*/ 	.short	(.L_15 - .L_14)
.L_14:
        /*0044*/ 	.word	0x00000008
.L_15:


//--------------------- .nv.callgraph             --------------------------
	.section	.nv.callgraph,"",@"SHT_CUDA_CALLGRAPH"
	.align	4
	.sectionentsize	8
	.align		4
        /*0000*/ 	.word	0x00000000
	.align		4
        /*0004*/ 	.word	0xffffffff
	.align		4
        /*0008*/ 	.word	0x00000000
	.align		4
        /*000c*/ 	.word	0xfffffffe
	.align		4
        /*0010*/ 	.word	0x00000000
	.align		4
        /*0014*/ 	.word	0xfffffffd
	.align		4
        /*0018*/ 	.word	0x00000000
	.align		4
        /*001c*/ 	.word	0xfffffffc


//--------------------- .text._Z9assignTIDPi      --------------------------
	.section	.text._Z9assignTIDPi,"ax",@progbits
	.align	128
        .global         _Z9assignTIDPi
        .type           _Z9assignTIDPi,@function
        .size           _Z9assignTIDPi,(.L_x_1 - _Z9assignTIDPi)
        .other          _Z9assignTIDPi,@"STO_CUDA_ENTRY STV_DEFAULT"
_Z9assignTIDPi:
.text._Z9assignTIDPi:
[----:B------:R-:W-:Y:S01]  /*0000*/  LDC R1, c[0x0][0x37c] ;  /* 0x0000df00ff017b82 */ /* 0x000fe20000000800 */
[----:B------:R-:W0:Y:S07]  /*0010*/  S2R R0, SR_TID.X ;  /* 0x0000000000007919 */ /* 0x000e2e0000002100 */
[----:B------:R-:W0:Y:S01]  /*0020*/  S2UR UR6, SR_CTAID.X ;  /* 0x00000000000679c3 */ /* 0x000e220000002500 */
[----:B------:R-:W1:Y:S07]  /*0030*/  LDCU.64 UR4, c[0x0][0x358] ;  /* 0x00006b00ff0477ac */ /* 0x000e6e0008000a00 */
[----:B------:R-:W0:Y:S08]  /*0040*/  LDC R5, c[0x0][0x360] ;  /* 0x0000d800ff057b82 */ /* 0x000e300000000800 */
[----:B------:R-:W2:Y:S01]  /*0050*/  LDC.64 R2, c[0x0][0x380] ;  /* 0x0000e000ff027b82 */ /* 0x000ea20000000a00 */
[----:B0-----:R-:W-:-:S04]  /*0060*/  IMAD R5, R5, UR6, R0 ;  /* 0x0000000605057c24 */ /* 0x001fc8000f8e0200 */
[----:B--2---:R-:W-:-:S05]  /*0070*/  IMAD.WIDE R2, R5, 0x4, R2 ;  /* 0x0000000405027825 */ /* 0x004fca00078e0202 */
[----:B-1----:R-:W-:Y:S01]  /*0080*/  STG.E desc[UR4][R2.64], R5 ;  /* 0x0000000502007986 */ /* 0x002fe2000c101904 */
[----:B------:R-:W-:Y:S05]  /*0090*/  EXIT ;  /* 0x000000000000794d */ /* 0x000fea0003800000 */
.L_x_0:
[----:B------:R-:W-:-:S00]  /*00a0*/  BRA `(.L_x_0) ;  /* 0xfffffffc00fc7947 */ /* 0x000fc0000383ffff */
[----:B------:R-:W-:-:S00]  /*00b0*/  NOP ;  /* 0x0000000000007918 */ /* 0x000fc00000000000 */
        /* <DEDUP_REMOVED lines=12> */
.L_x_1:


//--------------------- .nv.shared.reserved.0     --------------------------
	.section	.nv.shared.reserved.0,"aw",@nobits
	.weak		__nv_reservedSMEM_offset_0_alias
	.size		__nv_reservedSMEM_offset_0_alias, 0, 64
	.other		__nv_reservedSMEM_offset_0_alias,@"STO_CUDA_RESERVED_SHARED STV_DEFAULT"
__nv_reservedSMEM_offset_0_alias:
	.zero		0
	.zero		64


//--------------------- .nv.constant0._Z9assignTIDPi --------------------------
	.section	.nv.constant0._Z9assignTIDPi,"a",@progbits
	.sectionflags	@""
	.align	4
.nv.constant0._Z9assignTIDPi:
	.zero		904


//--------------------- SYMBOLS --------------------------

	.type		.nv.reservedSmem.offset0,@object
	.size		.nv.reservedSmem.offset0,0x4
